//
// Generated by NVIDIA NVVM Compiler
//
// Compiler Build ID: CL-36424714
// Cuda compilation tools, release 13.0, V13.0.88
// Based on NVVM 20.0.0
//

.version 9.0
.target sm_100
.address_size 64

	// .globl	_Z9mergeSortPiS_i

.visible .entry _Z9mergeSortPiS_i(
	.param .u64 .ptr .align 1 _Z9mergeSortPiS_i_param_0,
	.param .u64 .ptr .align 1 _Z9mergeSortPiS_i_param_1,
	.param .u32 _Z9mergeSortPiS_i_param_2
)
{
	.reg .pred 	%p<31>;
	.reg .b32 	%r<121>;
	.reg .b64 	%rd<34>;

	ld.param.u64 	%rd10, [_Z9mergeSortPiS_i_param_0];
	ld.param.u64 	%rd11, [_Z9mergeSortPiS_i_param_1];
	ld.param.u32 	%r61, [_Z9mergeSortPiS_i_param_2];
	cvta.to.global.u64 	%rd1, %rd11;
	cvta.to.global.u64 	%rd2, %rd10;
	mov.u32 	%r62, %tid.x;
	mov.u32 	%r63, %ctaid.x;
	mov.u32 	%r64, %ntid.x;
	mad.lo.s32 	%r1, %r63, %r64, %r62;
	setp.ge.s32 	%p1, %r1, %r61;
	@%p1 bra 	$L__BB0_27;
	setp.lt.s32 	%p2, %r61, 2;
	@%p2 bra 	$L__BB0_27;
	add.s32 	%r2, %r61, -1;
	add.s64 	%rd3, %rd1, 8;
	shl.b32 	%r3, %r1, 1;
	mov.b32 	%r104, 1;
$L__BB0_3:
	mov.u32 	%r4, %r104;
	mul.lo.s32 	%r5, %r4, %r3;
	add.s32 	%r66, %r4, %r5;
	add.s32 	%r6, %r66, -1;
	min.s32 	%r7, %r6, %r2;
	shl.b32 	%r104, %r4, 1;
	add.s32 	%r67, %r6, %r4;
	min.s32 	%r9, %r67, %r2;
	setp.ge.s32 	%p3, %r5, %r61;
	@%p3 bra 	$L__BB0_27;
	add.s32 	%r10, %r7, 1;
	setp.gt.s32 	%p4, %r5, %r7;
	setp.ge.s32 	%p5, %r6, %r9;
	or.pred  	%p6, %p4, %p5;
	mov.u32 	%r105, %r5;
	mov.u32 	%r106, %r10;
	mov.u32 	%r107, %r5;
	@%p6 bra 	$L__BB0_5;
	bra.uni 	$L__BB0_29;
$L__BB0_5:
	setp.lt.s32 	%p12, %r7, %r105;
	mov.u32 	%r111, %r107;
	@%p12 bra 	$L__BB0_13;
	sub.s32 	%r76, %r10, %r105;
	and.b32  	%r14, %r76, 3;
	setp.eq.s32 	%p13, %r14, 0;
	mov.u32 	%r111, %r107;
	mov.u32 	%r109, %r105;
	@%p13 bra 	$L__BB0_10;
	add.s32 	%r109, %r105, 1;
	mul.wide.s32 	%rd18, %r105, 4;
	add.s64 	%rd4, %rd2, %rd18;
	ld.global.u32 	%r77, [%rd4];
	add.s32 	%r111, %r107, 1;
	mul.wide.s32 	%rd19, %r107, 4;
	add.s64 	%rd5, %rd1, %rd19;
	st.global.u32 	[%rd5], %r77;
	setp.eq.s32 	%p14, %r14, 1;
	@%p14 bra 	$L__BB0_10;
	add.s32 	%r109, %r105, 2;
	ld.global.u32 	%r78, [%rd4+4];
	add.s32 	%r111, %r107, 2;
	st.global.u32 	[%rd5+4], %r78;
	setp.eq.s32 	%p15, %r14, 2;
	@%p15 bra 	$L__BB0_10;
	add.s32 	%r109, %r105, 3;
	ld.global.u32 	%r79, [%rd4+8];
	add.s32 	%r111, %r107, 3;
	st.global.u32 	[%rd5+8], %r79;
$L__BB0_10:
	sub.s32 	%r80, %r7, %r105;
	setp.lt.u32 	%p16, %r80, 3;
	@%p16 bra 	$L__BB0_13;
	sub.s32 	%r115, %r109, %r7;
	add.s32 	%r114, %r109, -1;
$L__BB0_12:
	mul.wide.s32 	%rd20, %r111, 4;
	add.s64 	%rd21, %rd3, %rd20;
	add.s32 	%r81, %r114, 1;
	mul.wide.s32 	%rd22, %r81, 4;
	add.s64 	%rd23, %rd2, %rd22;
	ld.global.u32 	%r82, [%rd23];
	st.global.u32 	[%rd21+-8], %r82;
	ld.global.u32 	%r83, [%rd23+4];
	st.global.u32 	[%rd21+-4], %r83;
	ld.global.u32 	%r84, [%rd23+8];
	st.global.u32 	[%rd21], %r84;
	ld.global.u32 	%r85, [%rd23+12];
	add.s32 	%r111, %r111, 4;
	st.global.u32 	[%rd21+4], %r85;
	add.s32 	%r115, %r115, 4;
	add.s32 	%r114, %r114, 4;
	setp.eq.s32 	%p17, %r115, 1;
	@%p17 bra 	$L__BB0_13;
	bra.uni 	$L__BB0_12;
$L__BB0_13:
	setp.lt.s32 	%p18, %r9, %r106;
	@%p18 bra 	$L__BB0_19;
	add.s32 	%r33, %r9, 1;
	sub.s32 	%r86, %r33, %r106;
	and.b32  	%r34, %r86, 3;
	setp.eq.s32 	%p19, %r34, 0;
	mov.u32 	%r112, %r111;
	mov.u32 	%r113, %r106;
	@%p19 bra 	$L__BB0_18;
	add.s32 	%r113, %r106, 1;
	mul.wide.s32 	%rd24, %r106, 4;
	add.s64 	%rd6, %rd2, %rd24;
	ld.global.u32 	%r87, [%rd6];
	add.s32 	%r112, %r111, 1;
	mul.wide.s32 	%rd25, %r111, 4;
	add.s64 	%rd7, %rd1, %rd25;
	st.global.u32 	[%rd7], %r87;
	setp.eq.s32 	%p20, %r34, 1;
	@%p20 bra 	$L__BB0_18;
	add.s32 	%r113, %r106, 2;
	ld.global.u32 	%r88, [%rd6+4];
	add.s32 	%r112, %r111, 2;
	st.global.u32 	[%rd7+4], %r88;
	setp.eq.s32 	%p21, %r34, 2;
	@%p21 bra 	$L__BB0_18;
	add.s32 	%r113, %r106, 3;
	ld.global.u32 	%r89, [%rd6+8];
	add.s32 	%r112, %r111, 3;
	st.global.u32 	[%rd7+8], %r89;
$L__BB0_18:
	sub.s32 	%r90, %r9, %r106;
	setp.lt.u32 	%p22, %r90, 3;
	@%p22 bra 	$L__BB0_19;
	bra.uni 	$L__BB0_28;
$L__BB0_19:
	setp.lt.s32 	%p24, %r9, %r5;
	@%p24 bra 	$L__BB0_26;
	add.s32 	%r49, %r9, 1;
	sub.s32 	%r95, %r49, %r5;
	and.b32  	%r50, %r95, 3;
	setp.eq.s32 	%p25, %r50, 0;
	mov.u32 	%r117, %r5;
	@%p25 bra 	$L__BB0_24;
	mul.wide.s32 	%rd30, %r5, 4;
	add.s64 	%rd8, %rd1, %rd30;
	ld.global.u32 	%r96, [%rd8];
	add.s64 	%rd9, %rd2, %rd30;
	st.global.u32 	[%rd9], %r96;
	add.s32 	%r117, %r5, 1;
	setp.eq.s32 	%p26, %r50, 1;
	@%p26 bra 	$L__BB0_24;
	ld.global.u32 	%r97, [%rd8+4];
	st.global.u32 	[%rd9+4], %r97;
	add.s32 	%r117, %r5, 2;
	setp.eq.s32 	%p27, %r50, 2;
	@%p27 bra 	$L__BB0_24;
	ld.global.u32 	%r98, [%rd8+8];
	st.global.u32 	[%rd9+8], %r98;
	add.s32 	%r117, %r5, 3;
$L__BB0_24:
	sub.s32 	%r99, %r9, %r5;
	setp.lt.u32 	%p28, %r99, 3;
	@%p28 bra 	$L__BB0_26;
$L__BB0_25:
	mul.wide.s32 	%rd31, %r117, 4;
	add.s64 	%rd32, %rd1, %rd31;
	ld.global.u32 	%r100, [%rd32];
	add.s64 	%rd33, %rd2, %rd31;
	st.global.u32 	[%rd33], %r100;
	ld.global.u32 	%r101, [%rd32+4];
	st.global.u32 	[%rd33+4], %r101;
	ld.global.u32 	%r102, [%rd32+8];
	st.global.u32 	[%rd33+8], %r102;
	ld.global.u32 	%r103, [%rd32+12];
	st.global.u32 	[%rd33+12], %r103;
	add.s32 	%r117, %r117, 4;
	setp.ne.s32 	%p29, %r117, %r49;
	@%p29 bra 	$L__BB0_25;
$L__BB0_26:
	bar.sync 	0;
	setp.lt.s32 	%p30, %r104, %r61;
	@%p30 bra 	$L__BB0_3;
$L__BB0_27:
	ret;
$L__BB0_28:
	mul.wide.s32 	%rd26, %r113, 4;
	add.s64 	%rd27, %rd2, %rd26;
	ld.global.u32 	%r91, [%rd27];
	mul.wide.s32 	%rd28, %r112, 4;
	add.s64 	%rd29, %rd1, %rd28;
	st.global.u32 	[%rd29], %r91;
	ld.global.u32 	%r92, [%rd27+4];
	st.global.u32 	[%rd29+4], %r92;
	ld.global.u32 	%r93, [%rd27+8];
	st.global.u32 	[%rd29+8], %r93;
	add.s32 	%r113, %r113, 4;
	ld.global.u32 	%r94, [%rd27+12];
	add.s32 	%r112, %r112, 4;
	st.global.u32 	[%rd29+12], %r94;
	setp.eq.s32 	%p23, %r113, %r33;
	@%p23 bra 	$L__BB0_19;
	bra.uni 	$L__BB0_28;
$L__BB0_29:
	mul.wide.s32 	%rd12, %r105, 4;
	add.s64 	%rd13, %rd2, %rd12;
	ld.global.u32 	%r68, [%rd13];
	mul.wide.s32 	%rd14, %r106, 4;
	add.s64 	%rd15, %rd2, %rd14;
	ld.global.u32 	%r70, [%rd15];
	setp.gt.s32 	%p7, %r68, %r70;
	setp.le.s32 	%p8, %r68, %r70;
	selp.u32 	%r72, 1, 0, %p8;
	add.s32 	%r105, %r105, %r72;
	selp.u32 	%r73, 1, 0, %p7;
	add.s32 	%r106, %r106, %r73;
	min.s32 	%r74, %r68, %r70;
	mul.wide.s32 	%rd16, %r107, 4;
	add.s64 	%rd17, %rd1, %rd16;
	st.global.u32 	[%rd17], %r74;
	add.s32 	%r107, %r107, 1;
	setp.le.s32 	%p9, %r105, %r7;
	setp.le.s32 	%p10, %r106, %r9;
	and.pred  	%p11, %p9, %p10;
	@%p11 bra 	$L__BB0_29;
	bra.uni 	$L__BB0_5;

}


// ===== COMPILED SASS (sm_100) =====

	.target	sm_100

	.elftype	@"ET_EXEC"


//--------------------- .note.nv.tkinfo           --------------------------
	.section	.note.nv.tkinfo,"",@"SHT_NOTE"
	.sectionflags	@"SHF_NOTE_NV_TKINFO"
	.tkinfo
        /*0018*/ 	.word	0x00000002
        /*0030*/ 	.string	""
        /*0030*/ 	.string	"ptxas"
        /*0030*/ 	.string	"Cuda compilation tools, release 13.0, V13.0.88"
        /*0030*/ 	.string	"Build cuda_13.0.r13.0/compiler.36424714_0"
        /*0030*/ 	.string	"-arch sm_100 -m 64 "



//--------------------- .note.nv.cuinfo           --------------------------
	.section	.note.nv.cuinfo,"",@"SHT_NOTE"
	.sectionflags	@"SHF_NOTE_NV_CUINFO"
        /*0018*/ 	.short	0x0002
        /*001a*/ 	.short	0x0064
        /*001c*/ 	.short	0x0082
	.zero		2


//--------------------- .nv.info                  --------------------------
	.section	.nv.info,"",@"SHT_CUDA_INFO"
	.align	4


	//----- nvinfo : EIATTR_REGCOUNT
	.align		4
        /*0000*/ 	.byte	0x04, 0x2f
        /*0002*/ 	.short	(.L_1 - .L_0)
	.align		4
.L_0:
        /*0004*/ 	.word	index@(_Z9mergeSortPiS_i)
        /*0008*/ 	.word	0x0000001c


	//----- nvinfo : EIATTR_FRAME_SIZE
	.align		4
.L_1:
        /*000c*/ 	.byte	0x04, 0x11
        /*000e*/ 	.short	(.L_3 - .L_2)
	.align		4
.L_2:
        /*0010*/ 	.word	index@(_Z9mergeSortPiS_i)
        /*0014*/ 	.word	0x00000000


	//----- nvinfo : EIATTR_MIN_STACK_SIZE
	.align		4
.L_3:
        /*0018*/ 	.byte	0x04, 0x12
        /*001a*/ 	.short	(.L_5 - .L_4)
	.align		4
.L_4:
        /*001c*/ 	.word	index@(_Z9mergeSortPiS_i)
        /*0020*/ 	.word	0x00000000
.L_5:


//--------------------- .nv.compat                --------------------------
	.section	.nv.compat,"",@"SHT_CUDA_COMPAT_INFO"
	.align	4
        /*0000*/ 	.byte	0x02, 0x09, 0x00, 0x00, 0x02, 0x02, 0x01, 0x00, 0x02, 0x05, 0x05, 0x00, 0x03, 0x07, 0x01, 0x01
        /*0010*/ 	.byte	0x02, 0x03, 0x00, 0x00, 0x02, 0x06, 0x01, 0x00, 0x04, 0x0b, 0x08, 0x00, 0x09, 0x00, 0x00, 0x00
        /*0020*/ 	.byte	0x00, 0x00, 0x00, 0x00


//--------------------- .nv.info._Z9mergeSortPiS_i --------------------------
	.section	.nv.info._Z9mergeSortPiS_i,"",@"SHT_CUDA_INFO"
	.sectionflags	@""
	.align	4


	//----- nvinfo : EIATTR_CUDA_API_VERSION
	.align		4
        /*0000*/ 	.byte	0x04, 0x37
        /*0002*/ 	.short	(.L_7 - .L_6)
.L_6:
        /*0004*/ 	.word	0x00000082


	//----- nvinfo : EIATTR_KPARAM_INFO
	.align		4
.L_7:
        /*0008*/ 	.byte	0x04, 0x17
        /*000a*/ 	.short	(.L_9 - .L_8)
.L_8:
        /*000c*/ 	.word	0x00000000
        /*0010*/ 	.short	0x0002
        /*0012*/ 	.short	0x0010
        /*0014*/ 	.byte	0x00, 0xf0, 0x11, 0x00


	//----- nvinfo : EIATTR_KPARAM_INFO
	.align		4
.L_9:
        /*0018*/ 	.byte	0x04, 0x17
        /*001a*/ 	.short	(.L_11 - .L_10)
.L_10:
        /*001c*/ 	.word	0x00000000
        /*0020*/ 	.short	0x0001
        /*0022*/ 	.short	0x0008
        /*0024*/ 	.byte	0x00, 0xf5, 0x21, 0x00


	//----- nvinfo : EIATTR_KPARAM_INFO
	.align		4
.L_11:
        /*0028*/ 	.byte	0x04, 0x17
        /*002a*/ 	.short	(.L_13 - .L_12)
.L_12:
        /*002c*/ 	.word	0x00000000
        /*0030*/ 	.short	0x0000
        /*0032*/ 	.short	0x0000
        /*0034*/ 	.byte	0x00, 0xf5, 0x21, 0x00


	//----- nvinfo : EIATTR_SPARSE_MMA_MASK
	.align		4
.L_13:
        /*0038*/ 	.byte	0x03, 0x50
        /*003a*/ 	.short	0x0000


	//----- nvinfo : EIATTR_MAXREG_COUNT
	.align		4
        /*003c*/ 	.byte	0x03, 0x1b
        /*003e*/ 	.short	0x00ff


	//----- nvinfo : EIATTR_NUM_BARRIERS
	.align		4
        /*0040*/ 	.byte	0x02, 0x4c
        /*0042*/ 	.byte	0x01
	.zero		1


	//----- nvinfo : EIATTR_MERCURY_ISA_VERSION
	.align		4
        /*0044*/ 	.byte	0x03, 0x5f
        /*0046*/ 	.short	0x0101


	//----- nvinfo : EIATTR_VRC_CTA_INIT_COUNT
	.align		4
        /*0048*/ 	.byte	0x02, 0x4a
	.zero		1
	.zero		1


	//----- nvinfo : EIATTR_EXIT_INSTR_OFFSETS
	.align		4
        /*004c*/ 	.byte	0x04, 0x1c
        /*004e*/ 	.short	(.L_15 - .L_14)


	//   ....[0]....
.L_14:
        /*0050*/ 	.word	0x00000070


	//   ....[1]....
        /*0054*/ 	.word	0x00000090


	//   ....[2]....
        /*0058*/ 	.word	0x00000160


	//   ....[3]....
        /*005c*/ 	.word	0x00000d40


	//----- nvinfo : EIATTR_CRS_STACK_SIZE
	.align		4
.L_15:
        /*0060*/ 	.byte	0x04, 0x1e
        /*0062*/ 	.short	(.L_17 - .L_16)
.L_16:
        /*0064*/ 	.word	0x00000000


	//----- nvinfo : EIATTR_CBANK_PARAM_SIZE
	.align		4
.L_17:
        /*0068*/ 	.byte	0x03, 0x19
        /*006a*/ 	.short	0x0014


	//----- nvinfo : EIATTR_PARAM_CBANK
	.align		4
        /*006c*/ 	.byte	0x04, 0x0a
        /*006e*/ 	.short	(.L_19 - .L_18)
	.align		4
.L_18:
        /*0070*/ 	.word	index@(.nv.constant0._Z9mergeSortPiS_i)
        /*0074*/ 	.short	0x0380
        /*0076*/ 	.short	0x0014


	//----- nvinfo : EIATTR_SW_WAR
	.align		4
.L_19:
        /*0078*/ 	.byte	0x04, 0x36
        /*007a*/ 	.short	(.L_21 - .L_20)
.L_20:
        /*007c*/ 	.word	0x00000008
.L_21:


//--------------------- .nv.callgraph             --------------------------
	.section	.nv.callgraph,"",@"SHT_CUDA_CALLGRAPH"
	.align	4
	.sectionentsize	8
	.align		4
        /*0000*/ 	.word	0x00000000
	.align		4
        /*0004*/ 	.word	0xffffffff
	.align		4
        /*0008*/ 	.word	0x00000000
	.align		4
        /*000c*/ 	.word	0xfffffffe
	.align		4
        /*0010*/ 	.word	0x00000000
	.align		4
        /*0014*/ 	.word	0xfffffffd
	.align		4
        /*0018*/ 	.word	0x00000000
	.align		4
        /*001c*/ 	.word	0xfffffffc


//--------------------- .text._Z9mergeSortPiS_i   --------------------------
	.section	.text._Z9mergeSortPiS_i,"ax",@progbits
	.align	128
        .global         _Z9mergeSortPiS_i
        .type           _Z9mergeSortPiS_i,@function
        .size           _Z9mergeSortPiS_i,(.L_x_20 - _Z9mergeSortPiS_i)
        .other          _Z9mergeSortPiS_i,@"STO_CUDA_ENTRY STV_DEFAULT"
_Z9mergeSortPiS_i:
.text._Z9mergeSortPiS_i:
[----:B------:R-:W-:Y:S01]  /*0000*/  LDC R1, c[0x0][0x37c] ;  /* 0x0000df00ff017b82 */ /* 0x000fe20000000800 */
[----:B------:R-:W0:Y:S07]  /*0010*/  S2R R2, SR_TID.X ;  /* 0x0000000000027919 */ /* 0x000e2e0000002100 */
[----:B------:R-:W0:Y:S08]  /*0020*/  S2UR UR4, SR_CTAID.X ;  /* 0x00000000000479c3 */ /* 0x000e300000002500 */
[----:B------:R-:W0:Y:S08]  /*0030*/  LDC R3, c[0x0][0x360] ;  /* 0x0000d800ff037b82 */ /* 0x000e300000000800 */
[----:B------:R-:W1:Y:S01]  /*0040*/  LDC R5, c[0x0][0x390] ;  /* 0x0000e400ff057b82 */ /* 0x000e620000000800 */
[----:B0-----:R-:W-:-:S05]  /*0050*/  IMAD R2, R3, UR4, R2 ;  /* 0x0000000403027c24 */ /* 0x001fca000f8e0202 */
[----:B-1----:R-:W-:-:S13]  /*0060*/  ISETP.GE.AND P0, PT, R2, R5, PT ;  /* 0x000000050200720c */ /* 0x002fda0003f06270 */
[----:B------:R-:W-:Y:S05]  /*0070*/  @P0 EXIT ;  /* 0x000000000000094d */ /* 0x000fea0003800000 */
[----:B------:R-:W-:-:S13]  /*0080*/  ISETP.GE.AND P0, PT, R5, 0x2, PT ;  /* 0x000000020500780c */ /* 0x000fda0003f06270 */
[----:B------:R-:W-:Y:S05]  /*0090*/  @!P0 EXIT ;  /* 0x000000000000894d */ /* 0x000fea0003800000 */
[----:B------:R-:W0:Y:S01]  /*00a0*/  LDCU.64 UR4, c[0x0][0x388] ;  /* 0x00007100ff0477ac */ /* 0x000e220008000a00 */
[----:B------:R-:W-:Y:S02]  /*00b0*/  VIADD R0, R5, 0xffffffff ;  /* 0xffffffff05007836 */ /* 0x000fe40000000000 */
[----:B------:R-:W-:Y:S01]  /*00c0*/  IMAD.SHL.U32 R2, R2, 0x2, RZ ;  /* 0x0000000202027824 */ /* 0x000fe200078e00ff */
[----:B------:R-:W1:Y:S01]  /*00d0*/  LDCU.64 UR8, c[0x0][0x358] ;  /* 0x00006b00ff0877ac */ /* 0x000e620008000a00 */
[----:B------:R-:W-:Y:S01]  /*00e0*/  UMOV UR6, 0x1 ;  /* 0x0000000100067882 */ /* 0x000fe20000000000 */
[----:B0-----:R-:W-:-:S04]  /*00f0*/  UIADD3 UR4, UP0, UPT, UR4, 0x8, URZ ;  /* 0x0000000804047890 */ /* 0x001fc8000ff1e0ff */
[----:B-1----:R-:W-:-:S12]  /*0100*/  UIADD3.X UR5, UPT, UPT, URZ, UR5, URZ, UP0, !UPT ;  /* 0x00000005ff057290 */ /* 0x002fd800087fe4ff */
.L_x_18:
[----:B0-----:R-:W0:Y:S01]  /*0110*/  LDCU UR7, c[0x0][0x390] ;  /* 0x00007200ff0777ac */ /* 0x001e220008000800 */
[----:B------:R-:W-:Y:S01]  /*0120*/  IMAD R3, R2, UR6, RZ ;  /* 0x0000000602037c24 */ /* 0x000fe2000f8e02ff */
[----:B------:R-:W-:Y:S01]  /*0130*/  MOV R4, UR6 ;  /* 0x0000000600047c02 */ /* 0x000fe20008000f00 */
[----:B------:R-:W-:-:S03]  /*0140*/  USHF.L.U32 UR6, UR6, 0x1, URZ ;  /* 0x0000000106067899 */ /* 0x000fc600080006ff */
[----:B0-----:R-:W-:-:S13]  /*0150*/  ISETP.GE.AND P0, PT, R3, UR7, PT ;  /* 0x0000000703007c0c */ /* 0x001fda000bf06270 */
[----:B-1234-:R-:W-:Y:S05]  /*0160*/  @P0 EXIT ;  /* 0x000000000000094d */ /* 0x01efea0003800000 */
[--C-:B------:R-:W-:Y:S01]  /*0170*/  IADD3 R5, PT, PT, R4, -0x1, R3.reuse ;  /* 0xffffffff04057810 */ /* 0x100fe20007ffe003 */
[----:B------:R-:W0:Y:S01]  /*0180*/  LDC.64 R10, c[0x0][0x380] ;  /* 0x0000e000ff0a7b82 */ /* 0x000e220000000a00 */
[----:B------:R-:W-:Y:S01]  /*0190*/  BSSY.RECONVERGENT B0, `(.L_x_0) ;  /* 0x000001e000007945 */ /* 0x000fe20003800200 */
[----:B------:R-:W-:Y:S01]  /*01a0*/  IMAD.MOV.U32 R7, RZ, RZ, R3 ;  /* 0x000000ffff077224 */ /* 0x000fe200078e0003 */
[C---:B------:R-:W-:Y:S02]  /*01b0*/  VIADDMNMX R4, R5.reuse, R4, R0, PT ;  /* 0x0000000405047246 */ /* 0x040fe40003800100 */
[----:B------:R-:W-:Y:S02]  /*01c0*/  VIMNMX R8, PT, PT, R0, R5, PT ;  /* 0x0000000500087248 */ /* 0x000fe40003fe0100 */
[----:B------:R-:W-:Y:S01]  /*01d0*/  ISETP.GE.AND P0, PT, R5, R4, PT ;  /* 0x000000040500720c */ /* 0x000fe20003f06270 */
[----:B------:R-:W1:Y:S01]  /*01e0*/  LDC.64 R12, c[0x0][0x388] ;  /* 0x0000e200ff0c7b82 */ /* 0x000e620000000a00 */
[----:B------:R-:W-:Y:S01]  /*01f0*/  MOV R9, R3 ;  /* 0x0000000300097202 */ /* 0x000fe20000000f00 */
[----:B------:R-:W-:Y:S01]  /*0200*/  VIADD R20, R8, 0x1 ;  /* 0x0000000108147836 */ /* 0x000fe20000000000 */
[----:B------:R-:W-:-:S03]  /*0210*/  ISETP.GT.OR P0, PT, R3, R8, P0 ;  /* 0x000000080300720c */ /* 0x000fc60000704670 */
[----:B------:R-:W-:-:S10]  /*0220*/  IMAD.MOV.U32 R5, RZ, RZ, R20 ;  /* 0x000000ffff057224 */ /* 0x000fd400078e0014 */
[----:B------:R-:W-:Y:S05]  /*0230*/  @P0 BRA `(.L_x_1) ;  /* 0x00000000004c0947 */ /* 0x000fea0003800000 */
.L_x_2:
[----:B0-----:R-:W-:-:S04]  /*0240*/  IMAD.WIDE R14, R7, 0x4, R10 ;  /* 0x00000004070e7825 */ /* 0x001fc800078e020a */
[----:B------:R-:W-:Y:S02]  /*0250*/  IMAD.WIDE R16, R5, 0x4, R10 ;  /* 0x0000000405107825 */ /* 0x000fe400078e020a */
[----:B------:R-:W2:Y:S04]  /*0260*/  LDG.E R14, desc[UR8][R14.64] ;  /* 0x000000080e0e7981 */ /* 0x000ea8000c1e1900 */
[----:B------:R-:W2:Y:S01]  /*0270*/  LDG.E R17, desc[UR8][R16.64] ;  /* 0x0000000810117981 */ /* 0x000ea2000c1e1900 */
[----:B-1----:R-:W-:Y:S01]  /*0280*/  IMAD.WIDE R18, R9, 0x4, R12 ;  /* 0x0000000409127825 */ /* 0x002fe200078e020c */
[----:B------:R-:W-:Y:S02]  /*0290*/  IADD3 R23, PT, PT, R5, 0x1, RZ ;  /* 0x0000000105177810 */ /* 0x000fe40007ffe0ff */
[----:B------:R-:W-:Y:S01]  /*02a0*/  IADD3 R9, PT, PT, R9, 0x1, RZ ;  /* 0x0000000109097810 */ /* 0x000fe20007ffe0ff */
[----:B------:R-:W-:Y:S01]  /*02b0*/  VIADD R21, R7, 0x1 ;  /* 0x0000000107157836 */ /* 0x000fe20000000000 */
[----:B--2---:R-:W-:-:S02]  /*02c0*/  ISETP.GT.AND P0, PT, R14, R17, PT ;  /* 0x000000110e00720c */ /* 0x004fc40003f04270 */
[CC--:B------:R-:W-:Y:S02]  /*02d0*/  ISETP.GT.AND P1, PT, R14.reuse, R17.reuse, PT ;  /* 0x000000110e00720c */ /* 0x0c0fe40003f24270 */
[----:B------:R-:W-:-:S05]  /*02e0*/  VIMNMX R25, PT, PT, R14, R17, PT ;  /* 0x000000110e197248 */ /* 0x000fca0003fe0100 */
[----:B------:R2:W-:Y:S04]  /*02f0*/  STG.E desc[UR8][R18.64], R25 ;  /* 0x0000001912007986 */ /* 0x0005e8000c101908 */
[----:B------:R-:W-:Y:S02]  /*0300*/  @!P0 IMAD.MOV R23, RZ, RZ, R5 ;  /* 0x000000ffff178224 */ /* 0x000fe400078e0205 */
[----:B------:R-:W-:Y:S02]  /*0310*/  @P1 IMAD.MOV R21, RZ, RZ, R7 ;  /* 0x000000ffff151224 */ /* 0x000fe400078e0207 */
[----:B------:R-:W-:Y:S01]  /*0320*/  IMAD.MOV.U32 R5, RZ, RZ, R23 ;  /* 0x000000ffff057224 */ /* 0x000fe200078e0017 */
[----:B------:R-:W-:Y:S01]  /*0330*/  ISETP.GT.AND P0, PT, R23, R4, PT ;  /* 0x000000041700720c */ /* 0x000fe20003f04270 */
[----:B------:R-:W-:Y:S01]  /*0340*/  IMAD.MOV.U32 R7, RZ, RZ, R21 ;  /* 0x000000ffff077224 */ /* 0x000fe200078e0015 */
[----:B------:R-:W-:-:S13]  /*0350*/  ISETP.LE.AND P1, PT, R21, R8, PT ;  /* 0x000000081500720c */ /* 0x000fda0003f23270 */
[----:B--2---:R-:W-:Y:S05]  /*0360*/  @!P0 BRA P1, `(.L_x_2) ;  /* 0xfffffffc00b48947 */ /* 0x004fea000083ffff */
.L_x_1:
[----:B------:R-:W-:Y:S05]  /*0370*/  BSYNC.RECONVERGENT B0 ;  /* 0x0000000000007941 */ /* 0x000fea0003800200 */
.L_x_0:
[----:B------:R-:W-:Y:S01]  /*0380*/  ISETP.GE.AND P0, PT, R8, R7, PT ;  /* 0x000000070800720c */ /* 0x000fe20003f06270 */
[----:B------:R-:W-:Y:S01]  /*0390*/  BSSY.RECONVERGENT B0, `(.L_x_3) ;  /* 0x0000036000007945 */ /* 0x000fe20003800200 */
[----:B------:R-:W-:-:S11]  /*03a0*/  MOV R6, R9 ;  /* 0x0000000900067202 */ /* 0x000fd60000000f00 */
[----:B------:R-:W-:Y:S05]  /*03b0*/  @!P0 BRA `(.L_x_4) ;  /* 0x0000000000cc8947 */ /* 0x000fea0003800000 */
[----:B------:R-:W-:Y:S01]  /*03c0*/  IMAD.IADD R6, R20, 0x1, -R7 ;  /* 0x0000000114067824 */ /* 0x000fe200078e0a07 */
[----:B------:R-:W-:Y:S01]  /*03d0*/  BSSY.RECONVERGENT B1, `(.L_x_5) ;  /* 0x0000019000017945 */ /* 0x000fe20003800200 */
[----:B------:R-:W-:-:S03]  /*03e0*/  MOV R15, R7 ;  /* 0x00000007000f7202 */ /* 0x000fc60000000f00 */
[----:B------:R-:W-:Y:S01]  /*03f0*/  LOP3.LUT P0, R14, R6, 0x3, RZ, 0xc0, !PT ;  /* 0x00000003060e7812 */ /* 0x000fe2000780c0ff */
[----:B------:R-:W-:-:S12]  /*0400*/  IMAD.MOV.U32 R6, RZ, RZ, R9 ;  /* 0x000000ffff067224 */ /* 0x000fd800078e0009 */
[----:B------:R-:W-:Y:S05]  /*0410*/  @!P0 BRA `(.L_x_6) ;  /* 0x0000000000508947 */ /* 0x000fea0003800000 */
[----:B0-----:R-:W0:Y:S08]  /*0420*/  LDC.64 R10, c[0x0][0x380] ;  /* 0x0000e000ff0a7b82 */ /* 0x001e300000000a00 */
[----:B-1----:R-:W1:Y:S01]  /*0430*/  LDC.64 R12, c[0x0][0x388] ;  /* 0x0000e200ff0c7b82 */ /* 0x002e620000000a00 */
[----:B0-----:R-:W-:-:S05]  /*0440*/  IMAD.WIDE R10, R7, 0x4, R10 ;  /* 0x00000004070a7825 */ /* 0x001fca00078e020a */
[----:B------:R-:W2:Y:S01]  /*0450*/  LDG.E R17, desc[UR8][R10.64] ;  /* 0x000000080a117981 */ /* 0x000ea2000c1e1900 */
[----:B------:R-:W-:Y:S01]  /*0460*/  ISETP.NE.AND P0, PT, R14, 0x1, PT ;  /* 0x000000010e00780c */ /* 0x000fe20003f05270 */
[----:B------:R-:W-:Y:S02]  /*0470*/  VIADD R15, R7, 0x1 ;  /* 0x00000001070f7836 */ /* 0x000fe40000000000 */
[----:B-1----:R-:W-:-:S04]  /*0480*/  IMAD.WIDE R12, R9, 0x4, R12 ;  /* 0x00000004090c7825 */ /* 0x002fc800078e020c */
[----:B------:R-:W-:Y:S01]  /*0490*/  VIADD R6, R9, 0x1 ;  /* 0x0000000109067836 */ /* 0x000fe20000000000 */
[----:B--2---:R2:W-:Y:S05]  /*04a0*/  STG.E desc[UR8][R12.64], R17 ;  /* 0x000000110c007986 */ /* 0x0045ea000c101908 */
[----:B------:R-:W-:Y:S05]  /*04b0*/  @!P0 BRA `(.L_x_6) ;  /* 0x0000000000288947 */ /* 0x000fea0003800000 */
[----:B--2---:R-:W2:Y:S01]  /*04c0*/  LDG.E R17, desc[UR8][R10.64+0x4] ;  /* 0x000004080a117981 */ /* 0x004ea2000c1e1900 */
[----:B------:R-:W-:Y:S01]  /*04d0*/  ISETP.NE.AND P0, PT, R14, 0x2, PT ;  /* 0x000000020e00780c */ /* 0x000fe20003f05270 */
[----:B------:R-:W-:Y:S01]  /*04e0*/  VIADD R6, R9, 0x2 ;  /* 0x0000000209067836 */ /* 0x000fe20000000000 */
[----:B------:R-:W-:Y:S01]  /*04f0*/  IADD3 R15, PT, PT, R7, 0x2, RZ ;  /* 0x00000002070f7810 */ /* 0x000fe20007ffe0ff */
[----:B--2---:R3:W-:Y:S10]  /*0500*/  STG.E desc[UR8][R12.64+0x4], R17 ;  /* 0x000004110c007986 */ /* 0x0047f4000c101908 */
[----:B------:R-:W-:Y:S05]  /*0510*/  @!P0 BRA `(.L_x_6) ;  /* 0x0000000000108947 */ /* 0x000fea0003800000 */
[----:B------:R-:W2:Y:S01]  /*0520*/  LDG.E R11, desc[UR8][R10.64+0x8] ;  /* 0x000008080a0b7981 */ /* 0x000ea2000c1e1900 */
[----:B------:R-:W-:Y:S01]  /*0530*/  VIADD R6, R9, 0x3 ;  /* 0x0000000309067836 */ /* 0x000fe20000000000 */
[----:B------:R-:W-:Y:S02]  /*0540*/  IADD3 R15, PT, PT, R7, 0x3, RZ ;  /* 0x00000003070f7810 */ /* 0x000fe40007ffe0ff */
[----:B--2---:R4:W-:Y:S05]  /*0550*/  STG.E desc[UR8][R12.64+0x8], R11 ;  /* 0x0000080b0c007986 */ /* 0x0049ea000c101908 */
.L_x_6:
[----:B------:R-:W-:Y:S05]  /*0560*/  BSYNC.RECONVERGENT B1 ;  /* 0x0000000000017941 */ /* 0x000fea0003800200 */
.L_x_5:
[----:B------:R-:W-:-:S05]  /*0570*/  IMAD.IADD R7, R8, 0x1, -R7 ;  /* 0x0000000108077824 */ /* 0x000fca00078e0a07 */
[----:B------:R-:W-:-:S13]  /*0580*/  ISETP.GE.U32.AND P0, PT, R7, 0x3, PT ;  /* 0x000000030700780c */ /* 0x000fda0003f06070 */
[----:B------:R-:W-:Y:S05]  /*0590*/  @!P0 BRA `(.L_x_4) ;  /* 0x0000000000548947 */ /* 0x000fea0003800000 */
[----:B0---4-:R-:W0:Y:S01]  /*05a0*/  LDC.64 R10, c[0x0][0x380] ;  /* 0x0000e000ff0a7b82 */ /* 0x011e220000000a00 */
[C---:B------:R-:W-:Y:S01]  /*05b0*/  IMAD.IADD R7, R15.reuse, 0x1, -R8 ;  /* 0x000000010f077824 */ /* 0x040fe200078e0a08 */
[----:B------:R-:W-:-:S07]  /*05c0*/  IADD3 R15, PT, PT, R15, -0x1, RZ ;  /* 0xffffffff0f0f7810 */ /* 0x000fce0007ffe0ff */
.L_x_7:
[----:B------:R-:W-:-:S04]  /*05d0*/  VIADD R9, R15, 0x1 ;  /* 0x000000010f097836 */ /* 0x000fc80000000000 */
[----:B0-----:R-:W-:-:S05]  /*05e0*/  IMAD.WIDE R8, R9, 0x4, R10 ;  /* 0x0000000409087825 */ /* 0x001fca00078e020a */
[----:B--23--:R-:W2:Y:S01]  /*05f0*/  LDG.E R17, desc[UR8][R8.64] ;  /* 0x0000000808117981 */ /* 0x00cea2000c1e1900 */
[----:B-1----:R-:W-:Y:S01]  /*0600*/  MOV R13, UR5 ;  /* 0x00000005000d7c02 */ /* 0x002fe20008000f00 */
[----:B------:R-:W-:-:S04]  /*0610*/  IMAD.U32 R12, RZ, RZ, UR4 ;  /* 0x00000004ff0c7e24 */ /* 0x000fc8000f8e00ff */
[----:B------:R-:W-:-:S05]  /*0620*/  IMAD.WIDE R12, R6, 0x4, R12 ;  /* 0x00000004060c7825 */ /* 0x000fca00078e020c */
[----:B--2---:R0:W-:Y:S04]  /*0630*/  STG.E desc[UR8][R12.64+-0x8], R17 ;  /* 0xfffff8110c007986 */ /* 0x0041e8000c101908 */
[----:B------:R-:W2:Y:S04]  /*0640*/  LDG.E R19, desc[UR8][R8.64+0x4] ;  /* 0x0000040808137981 */ /* 0x000ea8000c1e1900 */
[----:B--2---:R0:W-:Y:S04]  /*0650*/  STG.E desc[UR8][R12.64+-0x4], R19 ;  /* 0xfffffc130c007986 */ /* 0x0041e8000c101908 */
[----:B------:R-:W2:Y:S04]  /*0660*/  LDG.E R21, desc[UR8][R8.64+0x8] ;  /* 0x0000080808157981 */ /* 0x000ea8000c1e1900 */
[----:B--2---:R0:W-:Y:S04]  /*0670*/  STG.E desc[UR8][R12.64], R21 ;  /* 0x000000150c007986 */ /* 0x0041e8000c101908 */
[----:B------:R-:W2:Y:S01]  /*0680*/  LDG.E R23, desc[UR8][R8.64+0xc] ;  /* 0x00000c0808177981 */ /* 0x000ea2000c1e1900 */
[----:B------:R-:W-:Y:S01]  /*0690*/  VIADD R7, R7, 0x4 ;  /* 0x0000000407077836 */ /* 0x000fe20000000000 */
[----:B------:R-:W-:Y:S01]  /*06a0*/  IADD3 R6, PT, PT, R6, 0x4, RZ ;  /* 0x0000000406067810 */ /* 0x000fe20007ffe0ff */
[----:B------:R-:W-:-:S03]  /*06b0*/  VIADD R15, R15, 0x4 ;  /* 0x000000040f0f7836 */ /* 0x000fc60000000000 */
[----:B------:R-:W-:Y:S01]  /*06c0*/  ISETP.NE.AND P0, PT, R7, 0x1, PT ;  /* 0x000000010700780c */ /* 0x000fe20003f05270 */
[----:B--2---:R0:W-:-:S12]  /*06d0*/  STG.E desc[UR8][R12.64+0x4], R23 ;  /* 0x000004170c007986 */ /* 0x0041d8000c101908 */
[----:B------:R-:W-:Y:S05]  /*06e0*/  @P0 BRA `(.L_x_7) ;  /* 0xfffffffc00b80947 */ /* 0x000fea000383ffff */
.L_x_4:
[----:B------:R-:W-:Y:S05]  /*06f0*/  BSYNC.RECONVERGENT B0 ;  /* 0x0000000000007941 */ /* 0x000fea0003800200 */
.L_x_3:
[----:B------:R-:W-:Y:S01]  /*0700*/  ISETP.GE.AND P0, PT, R4, R5, PT ;  /* 0x000000050400720c */ /* 0x000fe20003f06270 */
[----:B------:R-:W-:-:S12]  /*0710*/  BSSY.RECONVERGENT B0, `(.L_x_8) ;  /* 0x0000031000007945 */ /* 0x000fd80003800200 */
[----:B------:R-:W-:Y:S05]  /*0720*/  @!P0 BRA `(.L_x_9) ;  /* 0x0000000000bc8947 */ /* 0x000fea0003800000 */
[----:B------:R-:W-:Y:S01]  /*0730*/  VIADD R8, R4, 0x1 ;  /* 0x0000000104087836 */ /* 0x000fe20000000000 */
[----:B------:R-:W-:Y:S01]  /*0740*/  BSSY.RECONVERGENT B1, `(.L_x_10) ;  /* 0x000001a000017945 */ /* 0x000fe20003800200 */
[----:B------:R-:W-:Y:S01]  /*0750*/  MOV R9, R6 ;  /* 0x0000000600097202 */ /* 0x000fe20000000f00 */
[--C-:B------:R-:W-:Y:S02]  /*0760*/  IMAD.MOV.U32 R15, RZ, RZ, R5.reuse ;  /* 0x000000ffff0f7224 */ /* 0x100fe400078e0005 */
[----:B------:R-:W-:-:S05]  /*0770*/  IMAD.IADD R7, R8, 0x1, -R5 ;  /* 0x0000000108077824 */ /* 0x000fca00078e0a05 */
[----:B------:R-:W-:-:S13]  /*0780*/  LOP3.LUT P0, R14, R7, 0x3, RZ, 0xc0, !PT ;  /* 0x00000003070e7812 */ /* 0x000fda000780c0ff */
[----:B------:R-:W-:Y:S05]  /*0790*/  @!P0 BRA `(.L_x_11) ;  /* 0x0000000000508947 */ /* 0x000fea0003800000 */
[----:B0---4-:R-:W0:Y:S08]  /*07a0*/  LDC.64 R10, c[0x0][0x380] ;  /* 0x0000e000ff0a7b82 */ /* 0x011e300000000a00 */
[----:B-123--:R-:W1:Y:S01]  /*07b0*/  LDC.64 R12, c[0x0][0x388] ;  /* 0x0000e200ff0c7b82 */ /* 0x00ee620000000a00 */
[----:B0-----:R-:W-:-:S05]  /*07c0*/  IMAD.WIDE R10, R5, 0x4, R10 ;  /* 0x00000004050a7825 */ /* 0x001fca00078e020a */
[----:B------:R-:W2:Y:S01]  /*07d0*/  LDG.E R7, desc[UR8][R10.64] ;  /* 0x000000080a077981 */ /* 0x000ea2000c1e1900 */
[----:B------:R-:W-:Y:S01]  /*07e0*/  ISETP.NE.AND P0, PT, R14, 0x1, PT ;  /* 0x000000010e00780c */ /* 0x000fe20003f05270 */
[C---:B------:R-:W-:Y:S01]  /*07f0*/  VIADD R9, R6.reuse, 0x1 ;  /* 0x0000000106097836 */ /* 0x040fe20000000000 */
[----:B------:R-:W-:Y:S01]  /*0800*/  IADD3 R15, PT, PT, R5, 0x1, RZ ;  /* 0x00000001050f7810 */ /* 0x000fe20007ffe0ff */
[----:B-1----:R-:W-:-:S05]  /*0810*/  IMAD.WIDE R12, R6, 0x4, R12 ;  /* 0x00000004060c7825 */ /* 0x002fca00078e020c */
[----:B--2---:R0:W-:Y:S05]  /*0820*/  STG.E desc[UR8][R12.64], R7 ;  /* 0x000000070c007986 */ /* 0x0041ea000c101908 */
[----:B------:R-:W-:Y:S05]  /*0830*/  @!P0 BRA `(.L_x_11) ;  /* 0x0000000000288947 */ /* 0x000fea0003800000 */
[----:B0-----:R-:W2:Y:S01]  /*0840*/  LDG.E R7, desc[UR8][R10.64+0x4] ;  /* 0x000004080a077981 */ /* 0x001ea2000c1e1900 */
[----:B------:R-:W-:Y:S01]  /*0850*/  ISETP.NE.AND P0, PT, R14, 0x2, PT ;  /* 0x000000020e00780c */ /* 0x000fe20003f05270 */
[----:B------:R-:W-:Y:S01]  /*0860*/  VIADD R9, R6, 0x2 ;  /* 0x0000000206097836 */ /* 0x000fe20000000000 */
[----:B------:R-:W-:Y:S01]  /*0870*/  IADD3 R15, PT, PT, R5, 0x2, RZ ;  /* 0x00000002050f7810 */ /* 0x000fe20007ffe0ff */
[----:B--2---:R0:W-:Y:S10]  /*0880*/  STG.E desc[UR8][R12.64+0x4], R7 ;  /* 0x000004070c007986 */ /* 0x0041f4000c101908 */
[----:B------:R-:W-:Y:S05]  /*0890*/  @!P0 BRA `(.L_x_11) ;  /* 0x0000000000108947 */ /* 0x000fea0003800000 */
[----:B------:R-:W2:Y:S01]  /*08a0*/  LDG.E R11, desc[UR8][R10.64+0x8] ;  /* 0x000008080a0b7981 */ /* 0x000ea2000c1e1900 */
[----:B------:R-:W-:Y:S01]  /*08b0*/  IADD3 R9, PT, PT, R6, 0x3, RZ ;  /* 0x0000000306097810 */ /* 0x000fe20007ffe0ff */
[----:B------:R-:W-:Y:S02]  /*08c0*/  VIADD R15, R5, 0x3 ;  /* 0x00000003050f7836 */ /* 0x000fe40000000000 */
[----:B--2---:R1:W-:Y:S05]  /*08d0*/  STG.E desc[UR8][R12.64+0x8], R11 ;  /* 0x0000080b0c007986 */ /* 0x0043ea000c101908 */
.L_x_11:
[----:B------:R-:W-:Y:S05]  /*08e0*/  BSYNC.RECONVERGENT B1 ;  /* 0x0000000000017941 */ /* 0x000fea0003800200 */
.L_x_10:
[----:B------:R-:W-:-:S04]  /*08f0*/  IADD3 R5, PT, PT, R4, -R5, RZ ;  /* 0x8000000504057210 */ /* 0x000fc80007ffe0ff */
[----:B------:R-:W-:-:S13]  /*0900*/  ISETP.GE.U32.AND P0, PT, R5, 0x3, PT ;  /* 0x000000030500780c */ /* 0x000fda0003f06070 */
[----:B------:R-:W-:Y:S05]  /*0910*/  @!P0 BRA `(.L_x_9) ;  /* 0x0000000000408947 */ /* 0x000fea0003800000 */
.L_x_12:
[----:B0-----:R-:W0:Y:S08]  /*0920*/  LDC.64 R6, c[0x0][0x380] ;  /* 0x0000e000ff067b82 */ /* 0x001e300000000a00 */
[----:B-1--4-:R-:W1:Y:S01]  /*0930*/  LDC.64 R10, c[0x0][0x388] ;  /* 0x0000e200ff0a7b82 */ /* 0x012e620000000a00 */
[----:B0-----:R-:W-:-:S05]  /*0940*/  IMAD.WIDE R6, R15, 0x4, R6 ;  /* 0x000000040f067825 */ /* 0x001fca00078e0206 */
[----:B------:R-:W4:Y:S01]  /*0950*/  LDG.E R5, desc[UR8][R6.64] ;  /* 0x0000000806057981 */ /* 0x000f22000c1e1900 */
[----:B-1----:R-:W-:-:S05]  /*0960*/  IMAD.WIDE R10, R9, 0x4, R10 ;  /* 0x00000004090a7825 */ /* 0x002fca00078e020a */
[----:B----4-:R0:W-:Y:S04]  /*0970*/  STG.E desc[UR8][R10.64], R5 ;  /* 0x000000050a007986 */ /* 0x0101e8000c101908 */
[----:B--23--:R-:W2:Y:S04]  /*0980*/  LDG.E R13, desc[UR8][R6.64+0x4] ;  /* 0x00000408060d7981 */ /* 0x00cea8000c1e1900 */
[----:B--2---:R0:W-:Y:S04]  /*0990*/  STG.E desc[UR8][R10.64+0x4], R13 ;  /* 0x0000040d0a007986 */ /* 0x0041e8000c101908 */
[----:B------:R-:W2:Y:S04]  /*09a0*/  LDG.E R17, desc[UR8][R6.64+0x8] ;  /* 0x0000080806117981 */ /* 0x000ea8000c1e1900 */
[----:B--2---:R0:W-:Y:S04]  /*09b0*/  STG.E desc[UR8][R10.64+0x8], R17 ;  /* 0x000008110a007986 */ /* 0x0041e8000c101908 */
[----:B------:R-:W2:Y:S01]  /*09c0*/  LDG.E R19, desc[UR8][R6.64+0xc] ;  /* 0x00000c0806137981 */ /* 0x000ea2000c1e1900 */
[----:B------:R-:W-:Y:S01]  /*09d0*/  VIADD R15, R15, 0x4 ;  /* 0x000000040f0f7836 */ /* 0x000fe20000000000 */
[----:B------:R-:W-:-:S04]  /*09e0*/  IADD3 R9, PT, PT, R9, 0x4, RZ ;  /* 0x0000000409097810 */ /* 0x000fc80007ffe0ff */
[----:B------:R-:W-:Y:S01]  /*09f0*/  ISETP.NE.AND P0, PT, R15, R8, PT ;  /* 0x000000080f00720c */ /* 0x000fe20003f05270 */
[----:B--2---:R0:W-:-:S12]  /*0a00*/  STG.E desc[UR8][R10.64+0xc], R19 ;  /* 0x00000c130a007986 */ /* 0x0041d8000c101908 */
[----:B------:R-:W-:Y:S05]  /*0a10*/  @P0 BRA `(.L_x_12) ;  /* 0xfffffffc00c00947 */ /* 0x000fea000383ffff */
.L_x_9:
[----:B------:R-:W-:Y:S05]  /*0a20*/  BSYNC.RECONVERGENT B0 ;  /* 0x0000000000007941 */ /* 0x000fea0003800200 */
.L_x_8:
[----:B------:R-:W-:Y:S01]  /*0a30*/  ISETP.GE.AND P0, PT, R4, R3, PT ;  /* 0x000000030400720c */ /* 0x000fe20003f06270 */
[----:B------:R-:W-:-:S12]  /*0a40*/  BSSY.RECONVERGENT B0, `(.L_x_13) ;  /* 0x000002c000007945 */ /* 0x000fd80003800200 */
[----:B------:R-:W-:Y:S05]  /*0a50*/  @!P0 BRA `(.L_x_14) ;  /* 0x0000000000a88947 */ /* 0x000fea0003800000 */
[----:B------:R-:W-:Y:S01]  /*0a60*/  VIADD R6, R4, 0x1 ;  /* 0x0000000104067836 */ /* 0x000fe20000000000 */
[----:B------:R-:W-:Y:S01]  /*0a70*/  BSSY.RECONVERGENT B1, `(.L_x_15) ;  /* 0x0000016000017945 */ /* 0x000fe20003800200 */
[----:B0-----:R-:W-:-:S03]  /*0a80*/  IMAD.MOV.U32 R7, RZ, RZ, R3 ;  /* 0x000000ffff077224 */ /* 0x001fc600078e0003 */
[----:B------:R-:W-:-:S04]  /*0a90*/  IADD3 R5, PT, PT, -R3, R6, RZ ;  /* 0x0000000603057210 */ /* 0x000fc80007ffe1ff */
[----:B-1234-:R-:W-:-:S13]  /*0aa0*/  LOP3.LUT P0, R12, R5, 0x3, RZ, 0xc0, !PT ;  /* 0x00000003050c7812 */ /* 0x01efda000780c0ff */
[----:B------:R-:W-:Y:S05]  /*0ab0*/  @!P0 BRA `(.L_x_16) ;  /* 0x0000000000448947 */ /* 0x000fea0003800000 */
[----:B------:R-:W0:Y:S08]  /*0ac0*/  LDC.64 R8, c[0x0][0x388] ;  /* 0x0000e200ff087b82 */ /* 0x000e300000000a00 */
[----:B------:R-:W1:Y:S01]  /*0ad0*/  LDC.64 R10, c[0x0][0x380] ;  /* 0x0000e000ff0a7b82 */ /* 0x000e620000000a00 */
[----:B0-----:R-:W-:-:S05]  /*0ae0*/  IMAD.WIDE R8, R3, 0x4, R8 ;  /* 0x0000000403087825 */ /* 0x001fca00078e0208 */
[----:B------:R-:W2:Y:S01]  /*0af0*/  LDG.E R5, desc[UR8][R8.64] ;  /* 0x0000000808057981 */ /* 0x000ea2000c1e1900 */
[----:B------:R-:W-:Y:S01]  /*0b00*/  ISETP.NE.AND P0, PT, R12, 0x1, PT ;  /* 0x000000010c00780c */ /* 0x000fe20003f05270 */
[C---:B-1----:R-:W-:Y:S01]  /*0b10*/  IMAD.WIDE R10, R3.reuse, 0x4, R10 ;  /* 0x00000004030a7825 */ /* 0x042fe200078e020a */
[----:B------:R-:W-:-:S04]  /*0b20*/  IADD3 R7, PT, PT, R3, 0x1, RZ ;  /* 0x0000000103077810 */ /* 0x000fc80007ffe0ff */
[----:B--2---:R0:W-:Y:S07]  /*0b30*/  STG.E desc[UR8][R10.64], R5 ;  /* 0x000000050a007986 */ /* 0x0041ee000c101908 */
[----:B------:R-:W-:Y:S05]  /*0b40*/  @!P0 BRA `(.L_x_16) ;  /* 0x0000000000208947 */ /* 0x000fea0003800000 */
[----:B0-----:R-:W2:Y:S01]  /*0b50*/  LDG.E R5, desc[UR8][R8.64+0x4] ;  /* 0x0000040808057981 */ /* 0x001ea2000c1e1900 */
[----:B------:R-:W-:Y:S01]  /*0b60*/  ISETP.NE.AND P0, PT, R12, 0x2, PT ;  /* 0x000000020c00780c */ /* 0x000fe20003f05270 */
[----:B------:R-:W-:Y:S02]  /*0b70*/  VIADD R7, R3, 0x2 ;  /* 0x0000000203077836 */ /* 0x000fe40000000000 */
[----:B--2---:R1:W-:Y:S10]  /*0b80*/  STG.E desc[UR8][R10.64+0x4], R5 ;  /* 0x000004050a007986 */ /* 0x0043f4000c101908 */
[----:B------:R-:W-:Y:S05]  /*0b90*/  @!P0 BRA `(.L_x_16) ;  /* 0x00000000000c8947 */ /* 0x000fea0003800000 */
[----:B------:R-:W2:Y:S01]  /*0ba0*/  LDG.E R9, desc[UR8][R8.64+0x8] ;  /* 0x0000080808097981 */ /* 0x000ea2000c1e1900 */
[----:B------:R-:W-:-:S03]  /*0bb0*/  IADD3 R7, PT, PT, R3, 0x3, RZ ;  /* 0x0000000303077810 */ /* 0x000fc60007ffe0ff */
[----:B--2---:R2:W-:Y:S04]  /*0bc0*/  STG.E desc[UR8][R10.64+0x8], R9 ;  /* 0x000008090a007986 */ /* 0x0045e8000c101908 */
.L_x_16:
[----:B------:R-:W-:Y:S05]  /*0bd0*/  BSYNC.RECONVERGENT B1 ;  /* 0x0000000000017941 */ /* 0x000fea0003800200 */
.L_x_15:
[----:B------:R-:W-:-:S05]  /*0be0*/  IMAD.IADD R4, R4, 0x1, -R3 ;  /* 0x0000000104047824 */ /* 0x000fca00078e0a03 */
[----:B------:R-:W-:-:S13]  /*0bf0*/  ISETP.GE.U32.AND P0, PT, R4, 0x3, PT ;  /* 0x000000030400780c */ /* 0x000fda0003f06070 */
[----:B------:R-:W-:Y:S05]  /*0c00*/  @!P0 BRA `(.L_x_14) ;  /* 0x00000000003c8947 */ /* 0x000fea0003800000 */
.L_x_17:
[----:B01----:R-:W0:Y:S08]  /*0c10*/  LDC.64 R4, c[0x0][0x388] ;  /* 0x0000e200ff047b82 */ /* 0x003e300000000a00 */
[----:B--2---:R-:W1:Y:S01]  /*0c20*/  LDC.64 R8, c[0x0][0x380] ;  /* 0x0000e000ff087b82 */ /* 0x004e620000000a00 */
[----:B0-----:R-:W-:-:S05]  /*0c30*/  IMAD.WIDE R4, R7, 0x4, R4 ;  /* 0x0000000407047825 */ /* 0x001fca00078e0204 */
[----:B------:R-:W2:Y:S01]  /*0c40*/  LDG.E R3, desc[UR8][R4.64] ;  /* 0x0000000804037981 */ /* 0x000ea2000c1e1900 */
[----:B-1----:R-:W-:-:S05]  /*0c50*/  IMAD.WIDE R8, R7, 0x4, R8 ;  /* 0x0000000407087825 */ /* 0x002fca00078e0208 */
[----:B--2---:R0:W-:Y:S04]  /*0c60*/  STG.E desc[UR8][R8.64], R3 ;  /* 0x0000000308007986 */ /* 0x0041e8000c101908 */
[----:B------:R-:W2:Y:S04]  /*0c70*/  LDG.E R11, desc[UR8][R4.64+0x4] ;  /* 0x00000408040b7981 */ /* 0x000ea8000c1e1900 */
[----:B--2---:R0:W-:Y:S04]  /*0c80*/  STG.E desc[UR8][R8.64+0x4], R11 ;  /* 0x0000040b08007986 */ /* 0x0041e8000c101908 */
[----:B------:R-:W2:Y:S04]  /*0c90*/  LDG.E R13, desc[UR8][R4.64+0x8] ;  /* 0x00000808040d7981 */ /* 0x000ea8000c1e1900 */
[----:B--2---:R0:W-:Y:S04]  /*0ca0*/  STG.E desc[UR8][R8.64+0x8], R13 ;  /* 0x0000080d08007986 */ /* 0x0041e8000c101908 */
[----:B------:R-:W2:Y:S01]  /*0cb0*/  LDG.E R15, desc[UR8][R4.64+0xc] ;  /* 0x00000c08040f7981 */ /* 0x000ea2000c1e1900 */
[----:B------:R-:W-:-:S04]  /*0cc0*/  IADD3 R7, PT, PT, R7, 0x4, RZ ;  /* 0x0000000407077810 */ /* 0x000fc80007ffe0ff */
[----:B------:R-:W-:Y:S01]  /*0cd0*/  ISETP.NE.AND P0, PT, R7, R6, PT ;  /* 0x000000060700720c */ /* 0x000fe20003f05270 */
[----:B--2---:R0:W-:-:S12]  /*0ce0*/  STG.E desc[UR8][R8.64+0xc], R15 ;  /* 0x00000c0f08007986 */ /* 0x0041d8000c101908 */
[----:B------:R-:W-:Y:S05]  /*0cf0*/  @P0 BRA `(.L_x_17) ;  /* 0xfffffffc00c40947 */ /* 0x000fea000383ffff */
.L_x_14:
[----:B------:R-:W-:Y:S05]  /*0d00*/  BSYNC.RECONVERGENT B0 ;  /* 0x0000000000007941 */ /* 0x000fea0003800200 */
.L_x_13:
[----:B------:R-:W-:Y:S01]  /*0d10*/  BAR.SYNC.DEFER_BLOCKING 0x0 ;  /* 0x0000000000007b1d */ /* 0x000fe20000010000 */
[----:B------:R-:W-:-:S09]  /*0d20*/  UISETP.GE.AND UP0, UPT, UR6, UR7, UPT ;  /* 0x000000070600728c */ /* 0x000fd2000bf06270 */
[----:B------:R-:W-:Y:S05]  /*0d30*/  BRA.U !UP0, `(.L_x_18) ;  /* 0xfffffff108f47547 */ /* 0x000fea000b83ffff */
[----:B------:R-:W-:Y:S05]  /*0d40*/  EXIT ;  /* 0x000000000000794d */ /* 0x000fea0003800000 */
.L_x_19:
[----:B------:R-:W-:-:S00]  /*0d50*/  BRA `(.L_x_19) ;  /* 0xfffffffc00fc7947 */ /* 0x000fc0000383ffff */
[----:B------:R-:W-:-:S00]  /*0d60*/  NOP ;  /* 0x0000000000007918 */ /* 0x000fc00000000000 */
        /* <DEDUP_REMOVED lines=9> */
.L_x_20:


//--------------------- .nv.shared.reserved.0     --------------------------
	.section	.nv.shared.reserved.0,"aw",@nobits
	.weak		__nv_reservedSMEM_offset_0_alias
	.size		__nv_reservedSMEM_offset_0_alias, 0, 64
	.other		__nv_reservedSMEM_offset_0_alias,@"STO_CUDA_RESERVED_SHARED STV_DEFAULT"
__nv_reservedSMEM_offset_0_alias:
	.zero		0
	.zero		64


//--------------------- .nv.constant0._Z9mergeSortPiS_i --------------------------
	.section	.nv.constant0._Z9mergeSortPiS_i,"a",@progbits
	.sectionflags	@""
	.align	4
.nv.constant0._Z9mergeSortPiS_i:
	.zero		916


//--------------------- SYMBOLS --------------------------

	.type		.nv.reservedSmem.offset0,@object
	.size		.nv.reservedSmem.offset0,0x4
